//
// Generated by NVIDIA NVVM Compiler
//
// Compiler Build ID: CL-36424714
// Cuda compilation tools, release 13.0, V13.0.88
// Based on NVVM 20.0.0
//

.version 9.0
.target sm_100
.address_size 64

	// .globl	_Z25revised_tiled_matrix_multPKfS0_Pfiii
// _ZZ25revised_tiled_matrix_multPKfS0_PfiiiE6tile_a has been demoted
// _ZZ25revised_tiled_matrix_multPKfS0_PfiiiE6tile_b has been demoted

.visible .entry _Z25revised_tiled_matrix_multPKfS0_Pfiii(
	.param .u64 .ptr .align 1 _Z25revised_tiled_matrix_multPKfS0_Pfiii_param_0,
	.param .u64 .ptr .align 1 _Z25revised_tiled_matrix_multPKfS0_Pfiii_param_1,
	.param .u64 .ptr .align 1 _Z25revised_tiled_matrix_multPKfS0_Pfiii_param_2,
	.param .u32 _Z25revised_tiled_matrix_multPKfS0_Pfiii_param_3,
	.param .u32 _Z25revised_tiled_matrix_multPKfS0_Pfiii_param_4,
	.param .u32 _Z25revised_tiled_matrix_multPKfS0_Pfiii_param_5
)
{
	.reg .pred 	%p<12>;
	.reg .b32 	%r<34>;
	.reg .b32 	%f<67>;
	.reg .b64 	%rd<13>;
	// demoted variable
	.shared .align 4 .b8 _ZZ25revised_tiled_matrix_multPKfS0_PfiiiE6tile_a[1024];
	// demoted variable
	.shared .align 4 .b8 _ZZ25revised_tiled_matrix_multPKfS0_PfiiiE6tile_b[1024];
	ld.param.u64 	%rd3, [_Z25revised_tiled_matrix_multPKfS0_Pfiii_param_0];
	ld.param.u64 	%rd4, [_Z25revised_tiled_matrix_multPKfS0_Pfiii_param_1];
	ld.param.u64 	%rd5, [_Z25revised_tiled_matrix_multPKfS0_Pfiii_param_2];
	ld.param.u32 	%r15, [_Z25revised_tiled_matrix_multPKfS0_Pfiii_param_3];
	ld.param.u32 	%r16, [_Z25revised_tiled_matrix_multPKfS0_Pfiii_param_4];
	ld.param.u32 	%r17, [_Z25revised_tiled_matrix_multPKfS0_Pfiii_param_5];
	mov.u32 	%r1, %tid.x;
	mov.u32 	%r2, %tid.y;
	mov.u32 	%r18, %ctaid.x;
	mov.u32 	%r19, %ctaid.y;
	shl.b32 	%r20, %r19, 4;
	add.s32 	%r3, %r20, %r2;
	shl.b32 	%r21, %r18, 4;
	add.s32 	%r4, %r21, %r1;
	cvt.rn.f32.s32 	%f10, %r16;
	mul.f32 	%f11, %f10, 0f3D800000;
	cvt.rpi.f32.f32 	%f1, %f11;
	setp.leu.f32 	%p1, %f1, 0f00000000;
	mov.f32 	%f66, 0f00000000;
	@%p1 bra 	$L__BB0_7;
	shl.b32 	%r23, %r2, 6;
	mov.u32 	%r24, _ZZ25revised_tiled_matrix_multPKfS0_PfiiiE6tile_a;
	add.s32 	%r5, %r24, %r23;
	shl.b32 	%r25, %r1, 2;
	add.s32 	%r6, %r5, %r25;
	mul.lo.s32 	%r7, %r16, %r3;
	mov.u32 	%r26, _ZZ25revised_tiled_matrix_multPKfS0_PfiiiE6tile_b;
	add.s32 	%r9, %r26, %r25;
	add.s32 	%r8, %r9, %r23;
	cvta.to.global.u64 	%rd1, %rd3;
	cvta.to.global.u64 	%rd2, %rd4;
	mov.f32 	%f66, 0f00000000;
	mov.b32 	%r33, 0;
$L__BB0_2:
	setp.ge.s32 	%p2, %r3, %r15;
	shl.b32 	%r11, %r33, 4;
	add.s32 	%r12, %r11, %r1;
	setp.ge.s32 	%p3, %r12, %r16;
	mov.f32 	%f64, 0f00000000;
	or.pred  	%p4, %p3, %p2;
	@%p4 bra 	$L__BB0_4;
	add.s32 	%r28, %r12, %r7;
	mul.wide.s32 	%rd6, %r28, 4;
	add.s64 	%rd7, %rd1, %rd6;
	ld.global.f32 	%f64, [%rd7];
$L__BB0_4:
	setp.ge.s32 	%p5, %r4, %r17;
	st.shared.f32 	[%r6], %f64;
	add.s32 	%r13, %r11, %r2;
	setp.ge.s32 	%p6, %r13, %r16;
	mov.f32 	%f65, 0f00000000;
	or.pred  	%p7, %p6, %p5;
	@%p7 bra 	$L__BB0_6;
	mad.lo.s32 	%r30, %r13, %r17, %r4;
	mul.wide.s32 	%rd8, %r30, 4;
	add.s64 	%rd9, %rd2, %rd8;
	ld.global.f32 	%f65, [%rd9];
$L__BB0_6:
	st.shared.f32 	[%r8], %f65;
	bar.sync 	0;
	ld.shared.f32 	%f15, [%r5];
	ld.shared.f32 	%f16, [%r9];
	fma.rn.f32 	%f17, %f15, %f16, %f66;
	ld.shared.f32 	%f18, [%r5+4];
	ld.shared.f32 	%f19, [%r9+64];
	fma.rn.f32 	%f20, %f18, %f19, %f17;
	ld.shared.f32 	%f21, [%r5+8];
	ld.shared.f32 	%f22, [%r9+128];
	fma.rn.f32 	%f23, %f21, %f22, %f20;
	ld.shared.f32 	%f24, [%r5+12];
	ld.shared.f32 	%f25, [%r9+192];
	fma.rn.f32 	%f26, %f24, %f25, %f23;
	ld.shared.f32 	%f27, [%r5+16];
	ld.shared.f32 	%f28, [%r9+256];
	fma.rn.f32 	%f29, %f27, %f28, %f26;
	ld.shared.f32 	%f30, [%r5+20];
	ld.shared.f32 	%f31, [%r9+320];
	fma.rn.f32 	%f32, %f30, %f31, %f29;
	ld.shared.f32 	%f33, [%r5+24];
	ld.shared.f32 	%f34, [%r9+384];
	fma.rn.f32 	%f35, %f33, %f34, %f32;
	ld.shared.f32 	%f36, [%r5+28];
	ld.shared.f32 	%f37, [%r9+448];
	fma.rn.f32 	%f38, %f36, %f37, %f35;
	ld.shared.f32 	%f39, [%r5+32];
	ld.shared.f32 	%f40, [%r9+512];
	fma.rn.f32 	%f41, %f39, %f40, %f38;
	ld.shared.f32 	%f42, [%r5+36];
	ld.shared.f32 	%f43, [%r9+576];
	fma.rn.f32 	%f44, %f42, %f43, %f41;
	ld.shared.f32 	%f45, [%r5+40];
	ld.shared.f32 	%f46, [%r9+640];
	fma.rn.f32 	%f47, %f45, %f46, %f44;
	ld.shared.f32 	%f48, [%r5+44];
	ld.shared.f32 	%f49, [%r9+704];
	fma.rn.f32 	%f50, %f48, %f49, %f47;
	ld.shared.f32 	%f51, [%r5+48];
	ld.shared.f32 	%f52, [%r9+768];
	fma.rn.f32 	%f53, %f51, %f52, %f50;
	ld.shared.f32 	%f54, [%r5+52];
	ld.shared.f32 	%f55, [%r9+832];
	fma.rn.f32 	%f56, %f54, %f55, %f53;
	ld.shared.f32 	%f57, [%r5+56];
	ld.shared.f32 	%f58, [%r9+896];
	fma.rn.f32 	%f59, %f57, %f58, %f56;
	ld.shared.f32 	%f60, [%r5+60];
	ld.shared.f32 	%f61, [%r9+960];
	fma.rn.f32 	%f66, %f60, %f61, %f59;
	bar.sync 	0;
	add.s32 	%r33, %r33, 1;
	cvt.rn.f32.u32 	%f62, %r33;
	setp.gt.f32 	%p8, %f1, %f62;
	@%p8 bra 	$L__BB0_2;
$L__BB0_7:
	setp.ge.s32 	%p9, %r3, %r15;
	setp.ge.s32 	%p10, %r4, %r17;
	or.pred  	%p11, %p9, %p10;
	@%p11 bra 	$L__BB0_9;
	mad.lo.s32 	%r32, %r17, %r3, %r4;
	cvta.to.global.u64 	%rd10, %rd5;
	mul.wide.u32 	%rd11, %r32, 4;
	add.s64 	%rd12, %rd10, %rd11;
	st.global.f32 	[%rd12], %f66;
$L__BB0_9:
	ret;

}


// ===== COMPILED SASS (sm_100) =====

	.target	sm_100

	.elftype	@"ET_EXEC"


//--------------------- .note.nv.tkinfo           --------------------------
	.section	.note.nv.tkinfo,"",@"SHT_NOTE"
	.sectionflags	@"SHF_NOTE_NV_TKINFO"
	.tkinfo
        /*0018*/ 	.word	0x00000002
        /*0030*/ 	.string	""
        /*0030*/ 	.string	"ptxas"
        /*0030*/ 	.string	"Cuda compilation tools, release 13.0, V13.0.88"
        /*0030*/ 	.string	"Build cuda_13.0.r13.0/compiler.36424714_0"
        /*0030*/ 	.string	"-arch sm_100 -m 64 "



//--------------------- .note.nv.cuinfo           --------------------------
	.section	.note.nv.cuinfo,"",@"SHT_NOTE"
	.sectionflags	@"SHF_NOTE_NV_CUINFO"
        /*0018*/ 	.short	0x0002
        /*001a*/ 	.short	0x0064
        /*001c*/ 	.short	0x0082
	.zero		2


//--------------------- .nv.info                  --------------------------
	.section	.nv.info,"",@"SHT_CUDA_INFO"
	.align	4


	//----- nvinfo : EIATTR_REGCOUNT
	.align		4
        /*0000*/ 	.byte	0x04, 0x2f
        /*0002*/ 	.short	(.L_1 - .L_0)
	.align		4
.L_0:
        /*0004*/ 	.word	index@(_Z25revised_tiled_matrix_multPKfS0_Pfiii)
        /*0008*/ 	.word	0x00000020


	//----- nvinfo : EIATTR_FRAME_SIZE
	.align		4
.L_1:
        /*000c*/ 	.byte	0x04, 0x11
        /*000e*/ 	.short	(.L_3 - .L_2)
	.align		4
.L_2:
        /*0010*/ 	.word	index@(_Z25revised_tiled_matrix_multPKfS0_Pfiii)
        /*0014*/ 	.word	0x00000000


	//----- nvinfo : EIATTR_MIN_STACK_SIZE
	.align		4
.L_3:
        /*0018*/ 	.byte	0x04, 0x12
        /*001a*/ 	.short	(.L_5 - .L_4)
	.align		4
.L_4:
        /*001c*/ 	.word	index@(_Z25revised_tiled_matrix_multPKfS0_Pfiii)
        /*0020*/ 	.word	0x00000000
.L_5:


//--------------------- .nv.compat                --------------------------
	.section	.nv.compat,"",@"SHT_CUDA_COMPAT_INFO"
	.align	4
        /*0000*/ 	.byte	0x02, 0x09, 0x00, 0x00, 0x02, 0x02, 0x01, 0x00, 0x02, 0x05, 0x05, 0x00, 0x03, 0x07, 0x01, 0x01
        /*0010*/ 	.byte	0x02, 0x03, 0x00, 0x00, 0x02, 0x06, 0x01, 0x00, 0x04, 0x0b, 0x08, 0x00, 0x09, 0x00, 0x00, 0x00
        /*0020*/ 	.byte	0x00, 0x00, 0x00, 0x00


//--------------------- .nv.info._Z25revised_tiled_matrix_multPKfS0_Pfiii --------------------------
	.section	.nv.info._Z25revised_tiled_matrix_multPKfS0_Pfiii,"",@"SHT_CUDA_INFO"
	.sectionflags	@""
	.align	4


	//----- nvinfo : EIATTR_CUDA_API_VERSION
	.align		4
        /*0000*/ 	.byte	0x04, 0x37
        /*0002*/ 	.short	(.L_7 - .L_6)
.L_6:
        /*0004*/ 	.word	0x00000082


	//----- nvinfo : EIATTR_KPARAM_INFO
	.align		4
.L_7:
        /*0008*/ 	.byte	0x04, 0x17
        /*000a*/ 	.short	(.L_9 - .L_8)
.L_8:
        /*000c*/ 	.word	0x00000000
        /*0010*/ 	.short	0x0005
        /*0012*/ 	.short	0x0020
        /*0014*/ 	.byte	0x00, 0xf0, 0x11, 0x00


	//----- nvinfo : EIATTR_KPARAM_INFO
	.align		4
.L_9:
        /*0018*/ 	.byte	0x04, 0x17
        /*001a*/ 	.short	(.L_11 - .L_10)
.L_10:
        /*001c*/ 	.word	0x00000000
        /*0020*/ 	.short	0x0004
        /*0022*/ 	.short	0x001c
        /*0024*/ 	.byte	0x00, 0xf0, 0x11, 0x00


	//----- nvinfo : EIATTR_KPARAM_INFO
	.align		4
.L_11:
        /*0028*/ 	.byte	0x04, 0x17
        /*002a*/ 	.short	(.L_13 - .L_12)
.L_12:
        /*002c*/ 	.word	0x00000000
        /*0030*/ 	.short	0x0003
        /*0032*/ 	.short	0x0018
        /*0034*/ 	.byte	0x00, 0xf0, 0x11, 0x00


	//----- nvinfo : EIATTR_KPARAM_INFO
	.align		4
.L_13:
        /*0038*/ 	.byte	0x04, 0x17
        /*003a*/ 	.short	(.L_15 - .L_14)
.L_14:
        /*003c*/ 	.word	0x00000000
        /*0040*/ 	.short	0x0002
        /*0042*/ 	.short	0x0010
        /*0044*/ 	.byte	0x00, 0xf5, 0x21, 0x00


	//----- nvinfo : EIATTR_KPARAM_INFO
	.align		4
.L_15:
        /*0048*/ 	.byte	0x04, 0x17
        /*004a*/ 	.short	(.L_17 - .L_16)
.L_16:
        /*004c*/ 	.word	0x00000000
        /*0050*/ 	.short	0x0001
        /*0052*/ 	.short	0x0008
        /*0054*/ 	.byte	0x00, 0xf5, 0x21, 0x00


	//----- nvinfo : EIATTR_KPARAM_INFO
	.align		4
.L_17:
        /*0058*/ 	.byte	0x04, 0x17
        /*005a*/ 	.short	(.L_19 - .L_18)
.L_18:
        /*005c*/ 	.word	0x00000000
        /*0060*/ 	.short	0x0000
        /*0062*/ 	.short	0x0000
        /*0064*/ 	.byte	0x00, 0xf5, 0x21, 0x00


	//----- nvinfo : EIATTR_SPARSE_MMA_MASK
	.align		4
.L_19:
        /*0068*/ 	.byte	0x03, 0x50
        /*006a*/ 	.short	0x0000


	//----- nvinfo : EIATTR_MAXREG_COUNT
	.align		4
        /*006c*/ 	.byte	0x03, 0x1b
        /*006e*/ 	.short	0x00ff


	//----- nvinfo : EIATTR_NUM_BARRIERS
	.align		4
        /*0070*/ 	.byte	0x02, 0x4c
        /*0072*/ 	.byte	0x01
	.zero		1


	//----- nvinfo : EIATTR_MERCURY_ISA_VERSION
	.align		4
        /*0074*/ 	.byte	0x03, 0x5f
        /*0076*/ 	.short	0x0101


	//----- nvinfo : EIATTR_VRC_CTA_INIT_COUNT
	.align		4
        /*0078*/ 	.byte	0x02, 0x4a
	.zero		1
	.zero		1


	//----- nvinfo : EIATTR_EXIT_INSTR_OFFSETS
	.align		4
        /*007c*/ 	.byte	0x04, 0x1c
        /*007e*/ 	.short	(.L_21 - .L_20)


	//   ....[0]....
.L_20:
        /*0080*/ 	.word	0x000005d0


	//   ....[1]....
        /*0084*/ 	.word	0x00000620


	//----- nvinfo : EIATTR_CBANK_PARAM_SIZE
	.align		4
.L_21:
        /*0088*/ 	.byte	0x03, 0x19
        /*008a*/ 	.short	0x0024


	//----- nvinfo : EIATTR_PARAM_CBANK
	.align		4
        /*008c*/ 	.byte	0x04, 0x0a
        /*008e*/ 	.short	(.L_23 - .L_22)
	.align		4
.L_22:
        /*0090*/ 	.word	index@(.nv.constant0._Z25revised_tiled_matrix_multPKfS0_Pfiii)
        /*0094*/ 	.short	0x0380
        /*0096*/ 	.short	0x0024


	//----- nvinfo : EIATTR_SW_WAR
	.align		4
.L_23:
        /*0098*/ 	.byte	0x04, 0x36
        /*009a*/ 	.short	(.L_25 - .L_24)
.L_24:
        /*009c*/ 	.word	0x00000008
.L_25:


//--------------------- .nv.callgraph             --------------------------
	.section	.nv.callgraph,"",@"SHT_CUDA_CALLGRAPH"
	.align	4
	.sectionentsize	8
	.align		4
        /*0000*/ 	.word	0x00000000
	.align		4
        /*0004*/ 	.word	0xffffffff
	.align		4
        /*0008*/ 	.word	0x00000000
	.align		4
        /*000c*/ 	.word	0xfffffffe
	.align		4
        /*0010*/ 	.word	0x00000000
	.align		4
        /*0014*/ 	.word	0xfffffffd
	.align		4
        /*0018*/ 	.word	0x00000000
	.align		4
        /*001c*/ 	.word	0xfffffffc


//--------------------- .text._Z25revised_tiled_matrix_multPKfS0_Pfiii --------------------------
	.section	.text._Z25revised_tiled_matrix_multPKfS0_Pfiii,"ax",@progbits
	.align	128
        .global         _Z25revised_tiled_matrix_multPKfS0_Pfiii
        .type           _Z25revised_tiled_matrix_multPKfS0_Pfiii,@function
        .size           _Z25revised_tiled_matrix_multPKfS0_Pfiii,(.L_x_3 - _Z25revised_tiled_matrix_multPKfS0_Pfiii)
        .other          _Z25revised_tiled_matrix_multPKfS0_Pfiii,@"STO_CUDA_ENTRY STV_DEFAULT"
_Z25revised_tiled_matrix_multPKfS0_Pfiii:
.text._Z25revised_tiled_matrix_multPKfS0_Pfiii:
[----:B------:R-:W-:Y:S01]  /*0000*/  LDC R1, c[0x0][0x37c] ;  /* 0x0000df00ff017b82 */ /* 0x000fe20000000800 */
[----:B------:R-:W0:Y:S01]  /*0010*/  LDCU UR4, c[0x0][0x39c] ;  /* 0x00007380ff0477ac */ /* 0x000e220008000800 */
[----:B------:R-:W1:Y:S01]  /*0020*/  S2R R0, SR_TID.Y ;  /* 0x0000000000007919 */ /* 0x000e620000002200 */
[----:B------:R-:W-:Y:S01]  /*0030*/  HFMA2 R5, -RZ, RZ, 0, 0 ;  /* 0x00000000ff057431 */ /* 0x000fe200000001ff */
[----:B------:R-:W2:Y:S01]  /*0040*/  LDCU UR12, c[0x0][0x3a0] ;  /* 0x00007400ff0c77ac */ /* 0x000ea20008000800 */
[----:B------:R-:W1:Y:S01]  /*0050*/  S2R R17, SR_CTAID.Y ;  /* 0x0000000000117919 */ /* 0x000e620000002600 */
[----:B------:R-:W3:Y:S01]  /*0060*/  LDCU.64 UR8, c[0x0][0x358] ;  /* 0x00006b00ff0877ac */ /* 0x000ee20008000a00 */
[----:B------:R-:W4:Y:S01]  /*0070*/  S2R R2, SR_TID.X ;  /* 0x0000000000027919 */ /* 0x000f220000002100 */
[----:B------:R-:W4:Y:S01]  /*0080*/  S2R R7, SR_CTAID.X ;  /* 0x0000000000077919 */ /* 0x000f220000002500 */
[----:B0-----:R-:W-:-:S05]  /*0090*/  I2FP.F32.S32 R3, UR4 ;  /* 0x0000000400037c45 */ /* 0x001fca0008201400 */
[----:B------:R-:W-:-:S06]  /*00a0*/  FMUL R3, R3, 0.0625 ;  /* 0x3d80000003037820 */ /* 0x000fcc0000400000 */
[----:B------:R-:W0:Y:S01]  /*00b0*/  FRND.CEIL R3, R3 ;  /* 0x0000000300037307 */ /* 0x000e220000209000 */
[----:B-1----:R-:W-:Y:S02]  /*00c0*/  LEA R17, R17, R0, 0x4 ;  /* 0x0000000011117211 */ /* 0x002fe400078e20ff */
[----:B0-----:R-:W-:Y:S02]  /*00d0*/  FSETP.GT.AND P0, PT, R3, RZ, PT ;  /* 0x000000ff0300720b */ /* 0x001fe40003f04000 */
[----:B----4-:R-:W-:-:S11]  /*00e0*/  LEA R18, R7, R2, 0x4 ;  /* 0x0000000207127211 */ /* 0x010fd600078e20ff */
[----:B--23--:R-:W-:Y:S05]  /*00f0*/  @!P0 BRA `(.L_x_0) ;  /* 0x0000000400288947 */ /* 0x00cfea0003800000 */
[----:B------:R-:W0:Y:S01]  /*0100*/  S2UR UR6, SR_CgaCtaId ;  /* 0x00000000000679c3 */ /* 0x000e220000008800 */
[----:B------:R-:W1:Y:S01]  /*0110*/  LDCU UR7, c[0x0][0x398] ;  /* 0x00007300ff0777ac */ /* 0x000e620008000800 */
[----:B------:R-:W-:Y:S02]  /*0120*/  MOV R5, RZ ;  /* 0x000000ff00057202 */ /* 0x000fe40000000f00 */
[----:B------:R-:W-:Y:S01]  /*0130*/  MOV R23, RZ ;  /* 0x000000ff00177202 */ /* 0x000fe20000000f00 */
[----:B------:R-:W-:Y:S01]  /*0140*/  UMOV UR4, 0x400 ;  /* 0x0000040000047882 */ /* 0x000fe20000000000 */
[----:B------:R-:W2:Y:S01]  /*0150*/  LDCU UR11, c[0x0][0x39c] ;  /* 0x00007380ff0b77ac */ /* 0x000ea20008000800 */
[----:B------:R-:W-:Y:S01]  /*0160*/  UIADD3 UR5, UPT, UPT, UR4, 0x400, URZ ;  /* 0x0000040004057890 */ /* 0x000fe2000fffe0ff */
[----:B------:R-:W3:Y:S01]  /*0170*/  LDCU UR10, c[0x0][0x3a0] ;  /* 0x00007400ff0a77ac */ /* 0x000ee20008000800 */
[----:B-1----:R-:W-:Y:S01]  /*0180*/  ISETP.GE.AND P1, PT, R17, UR7, PT ;  /* 0x0000000711007c0c */ /* 0x002fe2000bf26270 */
[----:B0-----:R-:W-:-:S02]  /*0190*/  ULEA UR4, UR6, UR4, 0x18 ;  /* 0x0000000406047291 */ /* 0x001fc4000f8ec0ff */
[----:B------:R-:W-:-:S04]  /*01a0*/  ULEA UR5, UR6, UR5, 0x18 ;  /* 0x0000000506057291 */ /* 0x000fc8000f8ec0ff */
[----:B------:R-:W-:Y:S02]  /*01b0*/  LEA R19, R0, UR4, 0x6 ;  /* 0x0000000400137c11 */ /* 0x000fe4000f8e30ff */
[C---:B------:R-:W-:Y:S02]  /*01c0*/  LEA R21, R2.reuse, UR5, 0x2 ;  /* 0x0000000502157c11 */ /* 0x040fe4000f8e10ff */
[----:B------:R-:W-:Y:S02]  /*01d0*/  LEA R20, R2, R19, 0x2 ;  /* 0x0000001302147211 */ /* 0x000fe400078e10ff */
[----:B--23--:R-:W-:-:S07]  /*01e0*/  LEA R16, R0, R21, 0x6 ;  /* 0x0000001500107211 */ /* 0x00cfce00078e30ff */
.L_x_1:
[C---:B------:R-:W-:Y:S02]  /*01f0*/  LEA R4, R23.reuse, R2, 0x4 ;  /* 0x0000000217047211 */ /* 0x040fe400078e20ff */
[----:B------:R-:W-:Y:S02]  /*0200*/  ISETP.GE.AND P0, PT, R18, UR10, PT ;  /* 0x0000000a12007c0c */ /* 0x000fe4000bf06270 */
[----:B------:R-:W-:Y:S02]  /*0210*/  LEA R25, R23, R0, 0x4 ;  /* 0x0000000017197211 */ /* 0x000fe400078e20ff */
[----:B------:R-:W-:Y:S02]  /*0220*/  ISETP.GE.OR P2, PT, R4, UR11, P1 ;  /* 0x0000000b04007c0c */ /* 0x000fe40008f46670 */
[----:B------:R-:W-:Y:S02]  /*0230*/  ISETP.GE.OR P0, PT, R25, UR11, P0 ;  /* 0x0000000b19007c0c */ /* 0x000fe40008706670 */
[----:B------:R-:W-:-:S09]  /*0240*/  MOV R27, RZ ;  /* 0x000000ff001b7202 */ /* 0x000fd20000000f00 */
[----:B------:R-:W0:Y:S01]  /*0250*/  @!P2 LDC.64 R6, c[0x0][0x380] ;  /* 0x0000e000ff06ab82 */ /* 0x000e220000000a00 */
[----:B------:R-:W-:Y:S02]  /*0260*/  @!P2 IMAD R11, R17, UR11, R4 ;  /* 0x0000000b110bac24 */ /* 0x000fe4000f8e0204 */
[----:B------:R-:W-:Y:S02]  /*0270*/  HFMA2 R4, -RZ, RZ, 0, 0 ;  /* 0x00000000ff047431 */ /* 0x000fe400000001ff */
[----:B------:R-:W-:-:S03]  /*0280*/  @!P0 IMAD R25, R25, UR10, R18 ;  /* 0x0000000a19198c24 */ /* 0x000fc6000f8e0212 */
[----:B------:R-:W1:Y:S01]  /*0290*/  @!P0 LDC.64 R8, c[0x0][0x388] ;  /* 0x0000e200ff088b82 */ /* 0x000e620000000a00 */
[----:B0-----:R-:W-:-:S05]  /*02a0*/  @!P2 IMAD.WIDE R6, R11, 0x4, R6 ;  /* 0x000000040b06a825 */ /* 0x001fca00078e0206 */
[----:B------:R-:W2:Y:S01]  /*02b0*/  @!P2 LDG.E R27, desc[UR8][R6.64] ;  /* 0x00000008061ba981 */ /* 0x000ea2000c1e1900 */
[----:B-1----:R-:W-:-:S05]  /*02c0*/  @!P0 IMAD.WIDE R24, R25, 0x4, R8 ;  /* 0x0000000419188825 */ /* 0x002fca00078e0208 */
[----:B------:R-:W3:Y:S01]  /*02d0*/  @!P0 LDG.E R4, desc[UR8][R24.64] ;  /* 0x0000000818048981 */ /* 0x000ee2000c1e1900 */
[----:B------:R-:W-:-:S03]  /*02e0*/  IADD3 R23, PT, PT, R23, 0x1, RZ ;  /* 0x0000000117177810 */ /* 0x000fc60007ffe0ff */
[----:B--2---:R-:W-:Y:S04]  /*02f0*/  STS [R20], R27 ;  /* 0x0000001b14007388 */ /* 0x004fe80000000800 */
[----:B---3--:R-:W-:Y:S01]  /*0300*/  STS [R16], R4 ;  /* 0x0000000410007388 */ /* 0x008fe20000000800 */
[----:B------:R-:W-:Y:S06]  /*0310*/  BAR.SYNC.DEFER_BLOCKING 0x0 ;  /* 0x0000000000007b1d */ /* 0x000fec0000010000 */
[----:B------:R-:W-:Y:S04]  /*0320*/  LDS R28, [R21] ;  /* 0x00000000151c7984 */ /* 0x000fe80000000800 */
[----:B------:R-:W0:Y:S04]  /*0330*/  LDS.128 R8, [R19] ;  /* 0x0000000013087984 */ /* 0x000e280000000c00 */
[----:B------:R-:W1:Y:S04]  /*0340*/  LDS R7, [R21+0x40] ;  /* 0x0000400015077984 */ /* 0x000e680000000800 */
[----:B------:R-:W2:Y:S04]  /*0350*/  LDS R6, [R21+0x80] ;  /* 0x0000800015067984 */ /* 0x000ea80000000800 */
[----:B------:R-:W3:Y:S04]  /*0360*/  LDS R26, [R21+0xc0] ;  /* 0x0000c000151a7984 */ /* 0x000ee80000000800 */
[----:B------:R-:W-:Y:S04]  /*0370*/  LDS R29, [R21+0x100] ;  /* 0x00010000151d7984 */ /* 0x000fe80000000800 */
[----:B------:R-:W4:Y:S04]  /*0380*/  LDS.128 R12, [R19+0x10] ;  /* 0x00001000130c7984 */ /* 0x000f280000000c00 */
[----:B------:R-:W5:Y:S04]  /*0390*/  LDS R22, [R21+0x140] ;  /* 0x0001400015167984 */ /* 0x000f680000000800 */
[----:B------:R-:W5:Y:S04]  /*03a0*/  LDS R25, [R21+0x180] ;  /* 0x0001800015197984 */ /* 0x000f680000000800 */
[----:B------:R-:W-:Y:S01]  /*03b0*/  LDS R27, [R21+0x200] ;  /* 0x00020000151b7984 */ /* 0x000fe20000000800 */
[----:B0-----:R-:W-:-:S03]  /*03c0*/  FFMA R28, R8, R28, R5 ;  /* 0x0000001c081c7223 */ /* 0x001fc60000000005 */
[----:B------:R-:W0:Y:S01]  /*03d0*/  LDS R8, [R21+0x1c0] ;  /* 0x0001c00015087984 */ /* 0x000e220000000800 */
[----:B-1----:R-:W-:-:S04]  /*03e0*/  FFMA R7, R7, R9, R28 ;  /* 0x0000000907077223 */ /* 0x002fc8000000001c */
[----:B--2---:R-:W-:Y:S02]  /*03f0*/  FFMA R9, R6, R10, R7 ;  /* 0x0000000a06097223 */ /* 0x004fe40000000007 */
[----:B------:R-:W1:Y:S02]  /*0400*/  LDS.128 R4, [R19+0x20] ;  /* 0x0000200013047984 */ /* 0x000e640000000c00 */
[----:B---3--:R-:W-:-:S04]  /*0410*/  FFMA R9, R26, R11, R9 ;  /* 0x0000000b1a097223 */ /* 0x008fc80000000009 */
[----:B----4-:R-:W-:Y:S02]  /*0420*/  FFMA R9, R12, R29, R9 ;  /* 0x0000001d0c097223 */ /* 0x010fe40000000009 */
[----:B------:R-:W2:Y:S02]  /*0430*/  LDS R12, [R21+0x240] ;  /* 0x00024000150c7984 */ /* 0x000ea40000000800 */
[----:B-----5:R-:W-:Y:S02]  /*0440*/  FFMA R22, R22, R13, R9 ;  /* 0x0000000d16167223 */ /* 0x020fe40000000009 */
[----:B------:R-:W3:Y:S02]  /*0450*/  LDS R13, [R21+0x280] ;  /* 0x00028000150d7984 */ /* 0x000ee40000000800 */
[----:B------:R-:W-:Y:S02]  /*0460*/  FFMA R25, R25, R14, R22 ;  /* 0x0000000e19197223 */ /* 0x000fe40000000016 */
[----:B------:R-:W4:Y:S04]  /*0470*/  LDS R14, [R21+0x2c0] ;  /* 0x0002c000150e7984 */ /* 0x000f280000000800 */
[----:B------:R-:W-:Y:S01]  /*0480*/  LDS R22, [R21+0x340] ;  /* 0x0003400015167984 */ /* 0x000fe20000000800 */
[----:B0-----:R-:W-:-:S03]  /*0490*/  FFMA R29, R8, R15, R25 ;  /* 0x0000000f081d7223 */ /* 0x001fc60000000019 */
[----:B------:R-:W-:Y:S04]  /*04a0*/  LDS R25, [R21+0x300] ;  /* 0x0003000015197984 */ /* 0x000fe80000000800 */
[----:B------:R-:W0:Y:S04]  /*04b0*/  LDS.128 R8, [R19+0x30] ;  /* 0x0000300013087984 */ /* 0x000e280000000c00 */
[----:B------:R-:W5:Y:S01]  /*04c0*/  LDS R15, [R21+0x380] ;  /* 0x00038000150f7984 */ /* 0x000f620000000800 */
[----:B-1----:R-:W-:-:S03]  /*04d0*/  FFMA R27, R4, R27, R29 ;  /* 0x0000001b041b7223 */ /* 0x002fc6000000001d */
[----:B------:R-:W1:Y:S01]  /*04e0*/  LDS R4, [R21+0x3c0] ;  /* 0x0003c00015047984 */ /* 0x000e620000000800 */
[----:B--2---:R-:W-:-:S04]  /*04f0*/  FFMA R12, R12, R5, R27 ;  /* 0x000000050c0c7223 */ /* 0x004fc8000000001b */
[----:B---3--:R-:W-:Y:S01]  /*0500*/  FFMA R13, R13, R6, R12 ;  /* 0x000000060d0d7223 */ /* 0x008fe2000000000c */
[----:B------:R-:W-:-:S03]  /*0510*/  I2FP.F32.U32 R6, R23 ;  /* 0x0000001700067245 */ /* 0x000fc60000201000 */
[----:B----4-:R-:W-:Y:S01]  /*0520*/  FFMA R7, R14, R7, R13 ;  /* 0x000000070e077223 */ /* 0x010fe2000000000d */
[----:B------:R-:W-:Y:S01]  /*0530*/  BAR.SYNC.DEFER_BLOCKING 0x0 ;  /* 0x0000000000007b1d */ /* 0x000fe20000010000 */
[----:B------:R-:W-:Y:S02]  /*0540*/  FSETP.GT.AND P0, PT, R3, R6, PT ;  /* 0x000000060300720b */ /* 0x000fe40003f04000 */
[----:B0-----:R-:W-:-:S04]  /*0550*/  FFMA R7, R8, R25, R7 ;  /* 0x0000001908077223 */ /* 0x001fc80000000007 */
[----:B------:R-:W-:-:S04]  /*0560*/  FFMA R22, R22, R9, R7 ;  /* 0x0000000916167223 */ /* 0x000fc80000000007 */
[----:B-----5:R-:W-:-:S04]  /*0570*/  FFMA R15, R15, R10, R22 ;  /* 0x0000000a0f0f7223 */ /* 0x020fc80000000016 */
[----:B-1----:R-:W-:Y:S01]  /*0580*/  FFMA R5, R4, R11, R15 ;  /* 0x0000000b04057223 */ /* 0x002fe2000000000f */
[----:B------:R-:W-:Y:S06]  /*0590*/  @P0 BRA `(.L_x_1) ;  /* 0xfffffffc00140947 */ /* 0x000fec000383ffff */
.L_x_0:
[----:B------:R-:W0:Y:S01]  /*05a0*/  LDCU UR4, c[0x0][0x398] ;  /* 0x00007300ff0477ac */ /* 0x000e220008000800 */
[----:B------:R-:W-:-:S04]  /*05b0*/  ISETP.GE.AND P0, PT, R18, UR12, PT ;  /* 0x0000000c12007c0c */ /* 0x000fc8000bf06270 */
[----:B0-----:R-:W-:-:S13]  /*05c0*/  ISETP.GE.OR P0, PT, R17, UR4, P0 ;  /* 0x0000000411007c0c */ /* 0x001fda0008706670 */
[----:B------:R-:W-:Y:S05]  /*05d0*/  @P0 EXIT ;  /* 0x000000000000094d */ /* 0x000fea0003800000 */
[----:B------:R-:W0:Y:S01]  /*05e0*/  LDC.64 R2, c[0x0][0x390] ;  /* 0x0000e400ff027b82 */ /* 0x000e220000000a00 */
[----:B------:R-:W-:-:S04]  /*05f0*/  IMAD R17, R17, UR12, R18 ;  /* 0x0000000c11117c24 */ /* 0x000fc8000f8e0212 */
[----:B0-----:R-:W-:-:S05]  /*0600*/  IMAD.WIDE.U32 R2, R17, 0x4, R2 ;  /* 0x0000000411027825 */ /* 0x001fca00078e0002 */
[----:B------:R-:W-:Y:S01]  /*0610*/  STG.E desc[UR8][R2.64], R5 ;  /* 0x0000000502007986 */ /* 0x000fe2000c101908 */
[----:B------:R-:W-:Y:S05]  /*0620*/  EXIT ;  /* 0x000000000000794d */ /* 0x000fea0003800000 */
.L_x_2:
[----:B------:R-:W-:-:S00]  /*0630*/  BRA `(.L_x_2) ;  /* 0xfffffffc00fc7947 */ /* 0x000fc0000383ffff */
[----:B------:R-:W-:-:S00]  /*0640*/  NOP ;  /* 0x0000000000007918 */ /* 0x000fc00000000000 */
        /* <DEDUP_REMOVED lines=11> */
.L_x_3:


//--------------------- .nv.shared._Z25revised_tiled_matrix_multPKfS0_Pfiii --------------------------
	.section	.nv.shared._Z25revised_tiled_matrix_multPKfS0_Pfiii,"aw",@nobits
	.sectionflags	@""
	.align	4
.nv.shared._Z25revised_tiled_matrix_multPKfS0_Pfiii:
	.zero		3072


//--------------------- .nv.shared.reserved.0     --------------------------
	.section	.nv.shared.reserved.0,"aw",@nobits
	.weak		__nv_reservedSMEM_offset_0_alias
	.size		__nv_reservedSMEM_offset_0_alias, 0, 64
	.other		__nv_reservedSMEM_offset_0_alias,@"STO_CUDA_RESERVED_SHARED STV_DEFAULT"
__nv_reservedSMEM_offset_0_alias:
	.zero		0
	.zero		64


//--------------------- .nv.constant0._Z25revised_tiled_matrix_multPKfS0_Pfiii --------------------------
	.section	.nv.constant0._Z25revised_tiled_matrix_multPKfS0_Pfiii,"a",@progbits
	.sectionflags	@""
	.align	4
.nv.constant0._Z25revised_tiled_matrix_multPKfS0_Pfiii:
	.zero		932


//--------------------- SYMBOLS --------------------------

	.type		.nv.reservedSmem.offset0,@object
	.size		.nv.reservedSmem.offset0,0x4
	.type		.nv.reservedSmem.cap,@object
	.size		.nv.reservedSmem.cap,0x4
